//
// Generated by NVIDIA NVVM Compiler
//
// Compiler Build ID: CL-36424714
// Cuda compilation tools, release 13.0, V13.0.88
// Based on NVVM 20.0.0
//

.version 9.0
.target sm_100
.address_size 64

	// .globl	_Z9vectorAddPfS_S_i

.visible .entry _Z9vectorAddPfS_S_i(
	.param .u64 .ptr .align 1 _Z9vectorAddPfS_S_i_param_0,
	.param .u64 .ptr .align 1 _Z9vectorAddPfS_S_i_param_1,
	.param .u64 .ptr .align 1 _Z9vectorAddPfS_S_i_param_2,
	.param .u32 _Z9vectorAddPfS_S_i_param_3
)
{
	.reg .pred 	%p<2>;
	.reg .b32 	%r<6>;
	.reg .b32 	%f<4>;
	.reg .b64 	%rd<11>;

	ld.param.u64 	%rd1, [_Z9vectorAddPfS_S_i_param_0];
	ld.param.u64 	%rd2, [_Z9vectorAddPfS_S_i_param_1];
	ld.param.u64 	%rd3, [_Z9vectorAddPfS_S_i_param_2];
	ld.param.u32 	%r2, [_Z9vectorAddPfS_S_i_param_3];
	mov.u32 	%r3, %ctaid.x;
	mov.u32 	%r4, %ntid.x;
	mov.u32 	%r5, %tid.x;
	mad.lo.s32 	%r1, %r3, %r4, %r5;
	setp.ge.s32 	%p1, %r1, %r2;
	@%p1 bra 	$L__BB0_2;
	cvta.to.global.u64 	%rd4, %rd1;
	cvta.to.global.u64 	%rd5, %rd2;
	cvta.to.global.u64 	%rd6, %rd3;
	mul.wide.s32 	%rd7, %r1, 4;
	add.s64 	%rd8, %rd4, %rd7;
	ld.global.f32 	%f1, [%rd8];
	add.s64 	%rd9, %rd5, %rd7;
	ld.global.f32 	%f2, [%rd9];
	add.f32 	%f3, %f1, %f2;
	add.s64 	%rd10, %rd6, %rd7;
	st.global.f32 	[%rd10], %f3;
$L__BB0_2:
	ret;

}
	// .globl	_Z11vectorScalePffi
.visible .entry _Z11vectorScalePffi(
	.param .u64 .ptr .align 1 _Z11vectorScalePffi_param_0,
	.param .f32 _Z11vectorScalePffi_param_1,
	.param .u32 _Z11vectorScalePffi_param_2
)
{
	.reg .pred 	%p<2>;
	.reg .b32 	%r<6>;
	.reg .b32 	%f<4>;
	.reg .b64 	%rd<5>;

	ld.param.u64 	%rd1, [_Z11vectorScalePffi_param_0];
	ld.param.f32 	%f1, [_Z11vectorScalePffi_param_1];
	ld.param.u32 	%r2, [_Z11vectorScalePffi_param_2];
	mov.u32 	%r3, %ctaid.x;
	mov.u32 	%r4, %ntid.x;
	mov.u32 	%r5, %tid.x;
	mad.lo.s32 	%r1, %r3, %r4, %r5;
	setp.ge.s32 	%p1, %r1, %r2;
	@%p1 bra 	$L__BB1_2;
	cvta.to.global.u64 	%rd2, %rd1;
	mul.wide.s32 	%rd3, %r1, 4;
	add.s64 	%rd4, %rd2, %rd3;
	ld.global.f32 	%f2, [%rd4];
	mul.f32 	%f3, %f1, %f2;
	st.global.f32 	[%rd4], %f3;
$L__BB1_2:
	ret;

}
	// .globl	_Z19parameterizedKernelPfffi
.visible .entry _Z19parameterizedKernelPfffi(
	.param .u64 .ptr .align 1 _Z19parameterizedKernelPfffi_param_0,
	.param .f32 _Z19parameterizedKernelPfffi_param_1,
	.param .f32 _Z19parameterizedKernelPfffi_param_2,
	.param .u32 _Z19parameterizedKernelPfffi_param_3
)
{
	.reg .pred 	%p<2>;
	.reg .b32 	%r<6>;
	.reg .b32 	%f<5>;
	.reg .b64 	%rd<5>;

	ld.param.u64 	%rd1, [_Z19parameterizedKernelPfffi_param_0];
	ld.param.f32 	%f1, [_Z19parameterizedKernelPfffi_param_1];
	ld.param.f32 	%f2, [_Z19parameterizedKernelPfffi_param_2];
	ld.param.u32 	%r2, [_Z19parameterizedKernelPfffi_param_3];
	mov.u32 	%r3, %ctaid.x;
	mov.u32 	%r4, %ntid.x;
	mov.u32 	%r5, %tid.x;
	mad.lo.s32 	%r1, %r3, %r4, %r5;
	setp.ge.s32 	%p1, %r1, %r2;
	@%p1 bra 	$L__BB2_2;
	cvta.to.global.u64 	%rd2, %rd1;
	mul.wide.s32 	%rd3, %r1, 4;
	add.s64 	%rd4, %rd2, %rd3;
	ld.global.f32 	%f3, [%rd4];
	fma.rn.f32 	%f4, %f1, %f3, %f2;
	st.global.f32 	[%rd4], %f4;
$L__BB2_2:
	ret;

}
	// .globl	_Z16conditionalPath1Pfi
.visible .entry _Z16conditionalPath1Pfi(
	.param .u64 .ptr .align 1 _Z16conditionalPath1Pfi_param_0,
	.param .u32 _Z16conditionalPath1Pfi_param_1
)
{
	.reg .pred 	%p<2>;
	.reg .b32 	%r<6>;
	.reg .b32 	%f<3>;
	.reg .b64 	%rd<5>;

	ld.param.u64 	%rd1, [_Z16conditionalPath1Pfi_param_0];
	ld.param.u32 	%r2, [_Z16conditionalPath1Pfi_param_1];
	mov.u32 	%r3, %ctaid.x;
	mov.u32 	%r4, %ntid.x;
	mov.u32 	%r5, %tid.x;
	mad.lo.s32 	%r1, %r3, %r4, %r5;
	setp.ge.s32 	%p1, %r1, %r2;
	@%p1 bra 	$L__BB3_2;
	cvta.to.global.u64 	%rd2, %rd1;
	mul.wide.s32 	%rd3, %r1, 4;
	add.s64 	%rd4, %rd2, %rd3;
	ld.global.f32 	%f1, [%rd4];
	sqrt.rn.f32 	%f2, %f1;
	st.global.f32 	[%rd4], %f2;
$L__BB3_2:
	ret;

}
	// .globl	_Z16conditionalPath2Pfi
.visible .entry _Z16conditionalPath2Pfi(
	.param .u64 .ptr .align 1 _Z16conditionalPath2Pfi_param_0,
	.param .u32 _Z16conditionalPath2Pfi_param_1
)
{
	.reg .pred 	%p<2>;
	.reg .b32 	%r<6>;
	.reg .b32 	%f<3>;
	.reg .b64 	%rd<5>;

	ld.param.u64 	%rd1, [_Z16conditionalPath2Pfi_param_0];
	ld.param.u32 	%r2, [_Z16conditionalPath2Pfi_param_1];
	mov.u32 	%r3, %ctaid.x;
	mov.u32 	%r4, %ntid.x;
	mov.u32 	%r5, %tid.x;
	mad.lo.s32 	%r1, %r3, %r4, %r5;
	setp.ge.s32 	%p1, %r1, %r2;
	@%p1 bra 	$L__BB4_2;
	cvta.to.global.u64 	%rd2, %rd1;
	mul.wide.s32 	%rd3, %r1, 4;
	add.s64 	%rd4, %rd2, %rd3;
	ld.global.f32 	%f1, [%rd4];
	mul.f32 	%f2, %f1, %f1;
	st.global.f32 	[%rd4], %f2;
$L__BB4_2:
	ret;

}
	// .globl	_Z12jacobiKernelPfPKfi
.visible .entry _Z12jacobiKernelPfPKfi(
	.param .u64 .ptr .align 1 _Z12jacobiKernelPfPKfi_param_0,
	.param .u64 .ptr .align 1 _Z12jacobiKernelPfPKfi_param_1,
	.param .u32 _Z12jacobiKernelPfPKfi_param_2
)
{
	.reg .pred 	%p<2>;
	.reg .b32 	%r<8>;
	.reg .b32 	%f<5>;
	.reg .b64 	%rd<8>;

	ld.param.u64 	%rd1, [_Z12jacobiKernelPfPKfi_param_0];
	ld.param.u64 	%rd2, [_Z12jacobiKernelPfPKfi_param_1];
	ld.param.u32 	%r2, [_Z12jacobiKernelPfPKfi_param_2];
	mov.u32 	%r3, %ctaid.x;
	mov.u32 	%r4, %ntid.x;
	mov.u32 	%r5, %tid.x;
	mad.lo.s32 	%r1, %r3, %r4, %r5;
	add.s32 	%r6, %r1, 1;
	add.s32 	%r7, %r2, -1;
	setp.ge.s32 	%p1, %r6, %r7;
	@%p1 bra 	$L__BB5_2;
	cvta.to.global.u64 	%rd3, %rd2;
	cvta.to.global.u64 	%rd4, %rd1;
	mul.wide.s32 	%rd5, %r1, 4;
	add.s64 	%rd6, %rd3, %rd5;
	ld.global.f32 	%f1, [%rd6];
	ld.global.f32 	%f2, [%rd6+8];
	add.f32 	%f3, %f1, %f2;
	mul.f32 	%f4, %f3, 0f3F000000;
	add.s64 	%rd7, %rd4, %rd5;
	st.global.f32 	[%rd7+4], %f4;
$L__BB5_2:
	ret;

}


// ===== COMPILED SASS (sm_100) =====

	.target	sm_100

	.elftype	@"ET_EXEC"


//--------------------- .note.nv.tkinfo           --------------------------
	.section	.note.nv.tkinfo,"",@"SHT_NOTE"
	.sectionflags	@"SHF_NOTE_NV_TKINFO"
	.tkinfo
        /*0018*/ 	.word	0x00000002
        /*0030*/ 	.string	""
        /*0030*/ 	.string	"ptxas"
        /*0030*/ 	.string	"Cuda compilation tools, release 13.0, V13.0.88"
        /*0030*/ 	.string	"Build cuda_13.0.r13.0/compiler.36424714_0"
        /*0030*/ 	.string	"-arch sm_100 -m 64 "



//--------------------- .note.nv.cuinfo           --------------------------
	.section	.note.nv.cuinfo,"",@"SHT_NOTE"
	.sectionflags	@"SHF_NOTE_NV_CUINFO"
        /*0018*/ 	.short	0x0002
        /*001a*/ 	.short	0x0064
        /*001c*/ 	.short	0x0082
	.zero		2


//--------------------- .nv.info                  --------------------------
	.section	.nv.info,"",@"SHT_CUDA_INFO"
	.align	4


	//----- nvinfo : EIATTR_REGCOUNT
	.align		4
        /*0000*/ 	.byte	0x04, 0x2f
        /*0002*/ 	.short	(.L_1 - .L_0)
	.align		4
.L_0:
        /*0004*/ 	.word	index@(_Z9vectorAddPfS_S_i)
        /*0008*/ 	.word	0x0000000c


	//----- nvinfo : EIATTR_FRAME_SIZE
	.align		4
.L_1:
        /*000c*/ 	.byte	0x04, 0x11
        /*000e*/ 	.short	(.L_3 - .L_2)
	.align		4
.L_2:
        /*0010*/ 	.word	index@(_Z9vectorAddPfS_S_i)
        /*0014*/ 	.word	0x00000000


	//----- nvinfo : EIATTR_REGCOUNT
	.align		4
.L_3:
        /*0018*/ 	.byte	0x04, 0x2f
        /*001a*/ 	.short	(.L_5 - .L_4)
	.align		4
.L_4:
        /*001c*/ 	.word	index@(_Z11vectorScalePffi)
        /*0020*/ 	.word	0x00000008


	//----- nvinfo : EIATTR_FRAME_SIZE
	.align		4
.L_5:
        /*0024*/ 	.byte	0x04, 0x11
        /*0026*/ 	.short	(.L_7 - .L_6)
	.align		4
.L_6:
        /*0028*/ 	.word	index@(_Z11vectorScalePffi)
        /*002c*/ 	.word	0x00000000


	//----- nvinfo : EIATTR_REGCOUNT
	.align		4
.L_7:
        /*0030*/ 	.byte	0x04, 0x2f
        /*0032*/ 	.short	(.L_9 - .L_8)
	.align		4
.L_8:
        /*0034*/ 	.word	index@(_Z19parameterizedKernelPfffi)
        /*0038*/ 	.word	0x00000008


	//----- nvinfo : EIATTR_FRAME_SIZE
	.align		4
.L_9:
        /*003c*/ 	.byte	0x04, 0x11
        /*003e*/ 	.short	(.L_11 - .L_10)
	.align		4
.L_10:
        /*0040*/ 	.word	index@(_Z19parameterizedKernelPfffi)
        /*0044*/ 	.word	0x00000000


	//----- nvinfo : EIATTR_REGCOUNT
	.align		4
.L_11:
        /*0048*/ 	.byte	0x04, 0x2f
        /*004a*/ 	.short	(.L_13 - .L_12)
	.align		4
.L_12:
        /*004c*/ 	.word	index@(_Z16conditionalPath1Pfi)
        /*0050*/ 	.word	0x0000000c


	//----- nvinfo : EIATTR_FRAME_SIZE
	.align		4
.L_13:
        /*0054*/ 	.byte	0x04, 0x11
        /*0056*/ 	.short	(.L_15 - .L_14)
	.align		4
.L_14:
        /*0058*/ 	.word	index@($__internal_0_$__cuda_sm20_sqrt_rn_f32_slowpath)
        /*005c*/ 	.word	0x00000000


	//----- nvinfo : EIATTR_FRAME_SIZE
	.align		4
.L_15:
        /*0060*/ 	.byte	0x04, 0x11
        /*0062*/ 	.short	(.L_17 - .L_16)
	.align		4
.L_16:
        /*0064*/ 	.word	index@(_Z16conditionalPath1Pfi)
        /*0068*/ 	.word	0x00000000


	//----- nvinfo : EIATTR_REGCOUNT
	.align		4
.L_17:
        /*006c*/ 	.byte	0x04, 0x2f
        /*006e*/ 	.short	(.L_19 - .L_18)
	.align		4
.L_18:
        /*0070*/ 	.word	index@(_Z16conditionalPath2Pfi)
        /*0074*/ 	.word	0x00000008


	//----- nvinfo : EIATTR_FRAME_SIZE
	.align		4
.L_19:
        /*0078*/ 	.byte	0x04, 0x11
        /*007a*/ 	.short	(.L_21 - .L_20)
	.align		4
.L_20:
        /*007c*/ 	.word	index@(_Z16conditionalPath2Pfi)
        /*0080*/ 	.word	0x00000000


	//----- nvinfo : EIATTR_REGCOUNT
	.align		4
.L_21:
        /*0084*/ 	.byte	0x04, 0x2f
        /*0086*/ 	.short	(.L_23 - .L_22)
	.align		4
.L_22:
        /*0088*/ 	.word	index@(_Z12jacobiKernelPfPKfi)
        /*008c*/ 	.word	0x0000000c


	//----- nvinfo : EIATTR_FRAME_SIZE
	.align		4
.L_23:
        /*0090*/ 	.byte	0x04, 0x11
        /*0092*/ 	.short	(.L_25 - .L_24)
	.align		4
.L_24:
        /*0094*/ 	.word	index@(_Z12jacobiKernelPfPKfi)
        /*0098*/ 	.word	0x00000000


	//----- nvinfo : EIATTR_MIN_STACK_SIZE
	.align		4
.L_25:
        /*009c*/ 	.byte	0x04, 0x12
        /*009e*/ 	.short	(.L_27 - .L_26)
	.align		4
.L_26:
        /*00a0*/ 	.word	index@(_Z12jacobiKernelPfPKfi)
        /*00a4*/ 	.word	0x00000000


	//----- nvinfo : EIATTR_MIN_STACK_SIZE
	.align		4
.L_27:
        /*00a8*/ 	.byte	0x04, 0x12
        /*00aa*/ 	.short	(.L_29 - .L_28)
	.align		4
.L_28:
        /*00ac*/ 	.word	index@(_Z16conditionalPath2Pfi)
        /*00b0*/ 	.word	0x00000000


	//----- nvinfo : EIATTR_MIN_STACK_SIZE
	.align		4
.L_29:
        /*00b4*/ 	.byte	0x04, 0x12
        /*00b6*/ 	.short	(.L_31 - .L_30)
	.align		4
.L_30:
        /*00b8*/ 	.word	index@(_Z16conditionalPath1Pfi)
        /*00bc*/ 	.word	0x00000000


	//----- nvinfo : EIATTR_MIN_STACK_SIZE
	.align		4
.L_31:
        /*00c0*/ 	.byte	0x04, 0x12
        /*00c2*/ 	.short	(.L_33 - .L_32)
	.align		4
.L_32:
        /*00c4*/ 	.word	index@(_Z19parameterizedKernelPfffi)
        /*00c8*/ 	.word	0x00000000


	//----- nvinfo : EIATTR_MIN_STACK_SIZE
	.align		4
.L_33:
        /*00cc*/ 	.byte	0x04, 0x12
        /*00ce*/ 	.short	(.L_35 - .L_34)
	.align		4
.L_34:
        /*00d0*/ 	.word	index@(_Z11vectorScalePffi)
        /*00d4*/ 	.word	0x00000000


	//----- nvinfo : EIATTR_MIN_STACK_SIZE
	.align		4
.L_35:
        /*00d8*/ 	.byte	0x04, 0x12
        /*00da*/ 	.short	(.L_37 - .L_36)
	.align		4
.L_36:
        /*00dc*/ 	.word	index@(_Z9vectorAddPfS_S_i)
        /*00e0*/ 	.word	0x00000000
.L_37:


//--------------------- .nv.compat                --------------------------
	.section	.nv.compat,"",@"SHT_CUDA_COMPAT_INFO"
	.align	4
        /*0000*/ 	.byte	0x02, 0x09, 0x00, 0x00, 0x02, 0x02, 0x01, 0x00, 0x02, 0x05, 0x05, 0x00, 0x03, 0x07, 0x01, 0x01
        /*0010*/ 	.byte	0x02, 0x03, 0x00, 0x00, 0x02, 0x06, 0x01, 0x00, 0x04, 0x0b, 0x08, 0x00, 0x01, 0x00, 0x00, 0x00
        /*0020*/ 	.byte	0x00, 0x00, 0x00, 0x00


//--------------------- .nv.info._Z12jacobiKernelPfPKfi --------------------------
	.section	.nv.info._Z12jacobiKernelPfPKfi,"",@"SHT_CUDA_INFO"
	.sectionflags	@""
	.align	4


	//----- nvinfo : EIATTR_CUDA_API_VERSION
	.align		4
        /*0000*/ 	.byte	0x04, 0x37
        /*0002*/ 	.short	(.L_39 - .L_38)
.L_38:
        /*0004*/ 	.word	0x00000082


	//----- nvinfo : EIATTR_KPARAM_INFO
	.align		4
.L_39:
        /*0008*/ 	.byte	0x04, 0x17
        /*000a*/ 	.short	(.L_41 - .L_40)
.L_40:
        /*000c*/ 	.word	0x00000000
        /*0010*/ 	.short	0x0002
        /*0012*/ 	.short	0x0010
        /*0014*/ 	.byte	0x00, 0xf0, 0x11, 0x00


	//----- nvinfo : EIATTR_KPARAM_INFO
	.align		4
.L_41:
        /*0018*/ 	.byte	0x04, 0x17
        /*001a*/ 	.short	(.L_43 - .L_42)
.L_42:
        /*001c*/ 	.word	0x00000000
        /*0020*/ 	.short	0x0001
        /*0022*/ 	.short	0x0008
        /*0024*/ 	.byte	0x00, 0xf5, 0x21, 0x00


	//----- nvinfo : EIATTR_KPARAM_INFO
	.align		4
.L_43:
        /*0028*/ 	.byte	0x04, 0x17
        /*002a*/ 	.short	(.L_45 - .L_44)
.L_44:
        /*002c*/ 	.word	0x00000000
        /*0030*/ 	.short	0x0000
        /*0032*/ 	.short	0x0000
        /*0034*/ 	.byte	0x00, 0xf5, 0x21, 0x00


	//----- nvinfo : EIATTR_SPARSE_MMA_MASK
	.align		4
.L_45:
        /*0038*/ 	.byte	0x03, 0x50
        /*003a*/ 	.short	0x0000


	//----- nvinfo : EIATTR_MAXREG_COUNT
	.align		4
        /*003c*/ 	.byte	0x03, 0x1b
        /*003e*/ 	.short	0x00ff


	//----- nvinfo : EIATTR_MERCURY_ISA_VERSION
	.align		4
        /*0040*/ 	.byte	0x03, 0x5f
        /*0042*/ 	.short	0x0101


	//----- nvinfo : EIATTR_VRC_CTA_INIT_COUNT
	.align		4
        /*0044*/ 	.byte	0x02, 0x4a
	.zero		1
	.zero		1


	//----- nvinfo : EIATTR_EXIT_INSTR_OFFSETS
	.align		4
        /*0048*/ 	.byte	0x04, 0x1c
        /*004a*/ 	.short	(.L_47 - .L_46)


	//   ....[0]....
.L_46:
        /*004c*/ 	.word	0x00000090


	//   ....[1]....
        /*0050*/ 	.word	0x00000140


	//----- nvinfo : EIATTR_CBANK_PARAM_SIZE
	.align		4
.L_47:
        /*0054*/ 	.byte	0x03, 0x19
        /*0056*/ 	.short	0x0014


	//----- nvinfo : EIATTR_PARAM_CBANK
	.align		4
        /*0058*/ 	.byte	0x04, 0x0a
        /*005a*/ 	.short	(.L_49 - .L_48)
	.align		4
.L_48:
        /*005c*/ 	.word	index@(.nv.constant0._Z12jacobiKernelPfPKfi)
        /*0060*/ 	.short	0x0380
        /*0062*/ 	.short	0x0014


	//----- nvinfo : EIATTR_SW_WAR
	.align		4
.L_49:
        /*0064*/ 	.byte	0x04, 0x36
        /*0066*/ 	.short	(.L_51 - .L_50)
.L_50:
        /*0068*/ 	.word	0x00000008
.L_51:


//--------------------- .nv.info._Z16conditionalPath2Pfi --------------------------
	.section	.nv.info._Z16conditionalPath2Pfi,"",@"SHT_CUDA_INFO"
	.sectionflags	@""
	.align	4


	//----- nvinfo : EIATTR_CUDA_API_VERSION
	.align		4
        /*0000*/ 	.byte	0x04, 0x37
        /*0002*/ 	.short	(.L_53 - .L_52)
.L_52:
        /*0004*/ 	.word	0x00000082


	//----- nvinfo : EIATTR_KPARAM_INFO
	.align		4
.L_53:
        /*0008*/ 	.byte	0x04, 0x17
        /*000a*/ 	.short	(.L_55 - .L_54)
.L_54:
        /*000c*/ 	.word	0x00000000
        /*0010*/ 	.short	0x0001
        /*0012*/ 	.short	0x0008
        /*0014*/ 	.byte	0x00, 0xf0, 0x11, 0x00


	//----- nvinfo : EIATTR_KPARAM_INFO
	.align		4
.L_55:
        /*0018*/ 	.byte	0x04, 0x17
        /*001a*/ 	.short	(.L_57 - .L_56)
.L_56:
        /*001c*/ 	.word	0x00000000
        /*0020*/ 	.short	0x0000
        /*0022*/ 	.short	0x0000
        /*0024*/ 	.byte	0x00, 0xf5, 0x21, 0x00


	//----- nvinfo : EIATTR_SPARSE_MMA_MASK
	.align		4
.L_57:
        /*0028*/ 	.byte	0x03, 0x50
        /*002a*/ 	.short	0x0000


	//----- nvinfo : EIATTR_MAXREG_COUNT
	.align		4
        /*002c*/ 	.byte	0x03, 0x1b
        /*002e*/ 	.short	0x00ff


	//----- nvinfo : EIATTR_MERCURY_ISA_VERSION
	.align		4
        /*0030*/ 	.byte	0x03, 0x5f
        /*0032*/ 	.short	0x0101


	//----- nvinfo : EIATTR_VRC_CTA_INIT_COUNT
	.align		4
        /*0034*/ 	.byte	0x02, 0x4a
	.zero		1
	.zero		1


	//----- nvinfo : EIATTR_EXIT_INSTR_OFFSETS
	.align		4
        /*0038*/ 	.byte	0x04, 0x1c
        /*003a*/ 	.short	(.L_59 - .L_58)


	//   ....[0]....
.L_58:
        /*003c*/ 	.word	0x00000070


	//   ....[1]....
        /*0040*/ 	.word	0x000000e0


	//----- nvinfo : EIATTR_CBANK_PARAM_SIZE
	.align		4
.L_59:
        /*0044*/ 	.byte	0x03, 0x19
        /*0046*/ 	.short	0x000c


	//----- nvinfo : EIATTR_PARAM_CBANK
	.align		4
        /*0048*/ 	.byte	0x04, 0x0a
        /*004a*/ 	.short	(.L_61 - .L_60)
	.align		4
.L_60:
        /*004c*/ 	.word	index@(.nv.constant0._Z16conditionalPath2Pfi)
        /*0050*/ 	.short	0x0380
        /*0052*/ 	.short	0x000c


	//----- nvinfo : EIATTR_SW_WAR
	.align		4
.L_61:
        /*0054*/ 	.byte	0x04, 0x36
        /*0056*/ 	.short	(.L_63 - .L_62)
.L_62:
        /*0058*/ 	.word	0x00000008
.L_63:


//--------------------- .nv.info._Z16conditionalPath1Pfi --------------------------
	.section	.nv.info._Z16conditionalPath1Pfi,"",@"SHT_CUDA_INFO"
	.sectionflags	@""
	.align	4


	//----- nvinfo : EIATTR_CUDA_API_VERSION
	.align		4
        /*0000*/ 	.byte	0x04, 0x37
        /*0002*/ 	.short	(.L_65 - .L_64)
.L_64:
        /*0004*/ 	.word	0x00000082


	//----- nvinfo : EIATTR_KPARAM_INFO
	.align		4
.L_65:
        /*0008*/ 	.byte	0x04, 0x17
        /*000a*/ 	.short	(.L_67 - .L_66)
.L_66:
        /*000c*/ 	.word	0x00000000
        /*0010*/ 	.short	0x0001
        /*0012*/ 	.short	0x0008
        /*0014*/ 	.byte	0x00, 0xf0, 0x11, 0x00


	//----- nvinfo : EIATTR_KPARAM_INFO
	.align		4
.L_67:
        /*0018*/ 	.byte	0x04, 0x17
        /*001a*/ 	.short	(.L_69 - .L_68)
.L_68:
        /*001c*/ 	.word	0x00000000
        /*0020*/ 	.short	0x0000
        /*0022*/ 	.short	0x0000
        /*0024*/ 	.byte	0x00, 0xf5, 0x21, 0x00


	//----- nvinfo : EIATTR_SPARSE_MMA_MASK
	.align		4
.L_69:
        /*0028*/ 	.byte	0x03, 0x50
        /*002a*/ 	.short	0x0000


	//----- nvinfo : EIATTR_MAXREG_COUNT
	.align		4
        /*002c*/ 	.byte	0x03, 0x1b
        /*002e*/ 	.short	0x00ff


	//----- nvinfo : EIATTR_MERCURY_ISA_VERSION
	.align		4
        /*0030*/ 	.byte	0x03, 0x5f
        /*0032*/ 	.short	0x0101


	//----- nvinfo : EIATTR_VRC_CTA_INIT_COUNT
	.align		4
        /*0034*/ 	.byte	0x02, 0x4a
	.zero		1
	.zero		1


	//----- nvinfo : EIATTR_EXIT_INSTR_OFFSETS
	.align		4
        /*0038*/ 	.byte	0x04, 0x1c
        /*003a*/ 	.short	(.L_71 - .L_70)


	//   ....[0]....
.L_70:
        /*003c*/ 	.word	0x00000070


	//   ....[1]....
        /*0040*/ 	.word	0x000001b0


	//----- nvinfo : EIATTR_CRS_STACK_SIZE
	.align		4
.L_71:
        /*0044*/ 	.byte	0x04, 0x1e
        /*0046*/ 	.short	(.L_73 - .L_72)
.L_72:
        /*0048*/ 	.word	0x00000000


	//----- nvinfo : EIATTR_CBANK_PARAM_SIZE
	.align		4
.L_73:
        /*004c*/ 	.byte	0x03, 0x19
        /*004e*/ 	.short	0x000c


	//----- nvinfo : EIATTR_PARAM_CBANK
	.align		4
        /*0050*/ 	.byte	0x04, 0x0a
        /*0052*/ 	.short	(.L_75 - .L_74)
	.align		4
.L_74:
        /*0054*/ 	.word	index@(.nv.constant0._Z16conditionalPath1Pfi)
        /*0058*/ 	.short	0x0380
        /*005a*/ 	.short	0x000c


	//----- nvinfo : EIATTR_SW_WAR
	.align		4
.L_75:
        /*005c*/ 	.byte	0x04, 0x36
        /*005e*/ 	.short	(.L_77 - .L_76)
.L_76:
        /*0060*/ 	.word	0x00000008
.L_77:


//--------------------- .nv.info._Z19parameterizedKernelPfffi --------------------------
	.section	.nv.info._Z19parameterizedKernelPfffi,"",@"SHT_CUDA_INFO"
	.sectionflags	@""
	.align	4


	//----- nvinfo : EIATTR_CUDA_API_VERSION
	.align		4
        /*0000*/ 	.byte	0x04, 0x37
        /*0002*/ 	.short	(.L_79 - .L_78)
.L_78:
        /*0004*/ 	.word	0x00000082


	//----- nvinfo : EIATTR_KPARAM_INFO
	.align		4
.L_79:
        /*0008*/ 	.byte	0x04, 0x17
        /*000a*/ 	.short	(.L_81 - .L_80)
.L_80:
        /*000c*/ 	.word	0x00000000
        /*0010*/ 	.short	0x0003
        /*0012*/ 	.short	0x0010
        /*0014*/ 	.byte	0x00, 0xf0, 0x11, 0x00


	//----- nvinfo : EIATTR_KPARAM_INFO
	.align		4
.L_81:
        /*0018*/ 	.byte	0x04, 0x17
        /*001a*/ 	.short	(.L_83 - .L_82)
.L_82:
        /*001c*/ 	.word	0x00000000
        /*0020*/ 	.short	0x0002
        /*0022*/ 	.short	0x000c
        /*0024*/ 	.byte	0x00, 0xf0, 0x11, 0x00


	//----- nvinfo : EIATTR_KPARAM_INFO
	.align		4
.L_83:
        /*0028*/ 	.byte	0x04, 0x17
        /*002a*/ 	.short	(.L_85 - .L_84)
.L_84:
        /*002c*/ 	.word	0x00000000
        /*0030*/ 	.short	0x0001
        /*0032*/ 	.short	0x0008
        /*0034*/ 	.byte	0x00, 0xf0, 0x11, 0x00


	//----- nvinfo : EIATTR_KPARAM_INFO
	.align		4
.L_85:
        /*0038*/ 	.byte	0x04, 0x17
        /*003a*/ 	.short	(.L_87 - .L_86)
.L_86:
        /*003c*/ 	.word	0x00000000
        /*0040*/ 	.short	0x0000
        /*0042*/ 	.short	0x0000
        /*0044*/ 	.byte	0x00, 0xf5, 0x21, 0x00


	//----- nvinfo : EIATTR_SPARSE_MMA_MASK
	.align		4
.L_87:
        /*0048*/ 	.byte	0x03, 0x50
        /*004a*/ 	.short	0x0000


	//----- nvinfo : EIATTR_MAXREG_COUNT
	.align		4
        /*004c*/ 	.byte	0x03, 0x1b
        /*004e*/ 	.short	0x00ff


	//----- nvinfo : EIATTR_MERCURY_ISA_VERSION
	.align		4
        /*0050*/ 	.byte	0x03, 0x5f
        /*0052*/ 	.short	0x0101


	//----- nvinfo : EIATTR_VRC_CTA_INIT_COUNT
	.align		4
        /*0054*/ 	.byte	0x02, 0x4a
	.zero		1
	.zero		1


	//----- nvinfo : EIATTR_EXIT_INSTR_OFFSETS
	.align		4
        /*0058*/ 	.byte	0x04, 0x1c
        /*005a*/ 	.short	(.L_89 - .L_88)


	//   ....[0]....
.L_88:
        /*005c*/ 	.word	0x00000070


	//   ....[1]....
        /*0060*/ 	.word	0x000000f0


	//----- nvinfo : EIATTR_CBANK_PARAM_SIZE
	.align		4
.L_89:
        /*0064*/ 	.byte	0x03, 0x19
        /*0066*/ 	.short	0x0014


	//----- nvinfo : EIATTR_PARAM_CBANK
	.align		4
        /*0068*/ 	.byte	0x04, 0x0a
        /*006a*/ 	.short	(.L_91 - .L_90)
	.align		4
.L_90:
        /*006c*/ 	.word	index@(.nv.constant0._Z19parameterizedKernelPfffi)
        /*0070*/ 	.short	0x0380
        /*0072*/ 	.short	0x0014


	//----- nvinfo : EIATTR_SW_WAR
	.align		4
.L_91:
        /*0074*/ 	.byte	0x04, 0x36
        /*0076*/ 	.short	(.L_93 - .L_92)
.L_92:
        /*0078*/ 	.word	0x00000008
.L_93:


//--------------------- .nv.info._Z11vectorScalePffi --------------------------
	.section	.nv.info._Z11vectorScalePffi,"",@"SHT_CUDA_INFO"
	.sectionflags	@""
	.align	4


	//----- nvinfo : EIATTR_CUDA_API_VERSION
	.align		4
        /*0000*/ 	.byte	0x04, 0x37
        /*0002*/ 	.short	(.L_95 - .L_94)
.L_94:
        /*0004*/ 	.word	0x00000082


	//----- nvinfo : EIATTR_KPARAM_INFO
	.align		4
.L_95:
        /*0008*/ 	.byte	0x04, 0x17
        /*000a*/ 	.short	(.L_97 - .L_96)
.L_96:
        /*000c*/ 	.word	0x00000000
        /*0010*/ 	.short	0x0002
        /*0012*/ 	.short	0x000c
        /*0014*/ 	.byte	0x00, 0xf0, 0x11, 0x00


	//----- nvinfo : EIATTR_KPARAM_INFO
	.align		4
.L_97:
        /*0018*/ 	.byte	0x04, 0x17
        /*001a*/ 	.short	(.L_99 - .L_98)
.L_98:
        /*001c*/ 	.word	0x00000000
        /*0020*/ 	.short	0x0001
        /*0022*/ 	.short	0x0008
        /*0024*/ 	.byte	0x00, 0xf0, 0x11, 0x00


	//----- nvinfo : EIATTR_KPARAM_INFO
	.align		4
.L_99:
        /*0028*/ 	.byte	0x04, 0x17
        /*002a*/ 	.short	(.L_101 - .L_100)
.L_100:
        /*002c*/ 	.word	0x00000000
        /*0030*/ 	.short	0x0000
        /*0032*/ 	.short	0x0000
        /*0034*/ 	.byte	0x00, 0xf5, 0x21, 0x00


	//----- nvinfo : EIATTR_SPARSE_MMA_MASK
	.align		4
.L_101:
        /*0038*/ 	.byte	0x03, 0x50
        /*003a*/ 	.short	0x0000


	//----- nvinfo : EIATTR_MAXREG_COUNT
	.align		4
        /*003c*/ 	.byte	0x03, 0x1b
        /*003e*/ 	.short	0x00ff


	//----- nvinfo : EIATTR_MERCURY_ISA_VERSION
	.align		4
        /*0040*/ 	.byte	0x03, 0x5f
        /*0042*/ 	.short	0x0101


	//----- nvinfo : EIATTR_VRC_CTA_INIT_COUNT
	.align		4
        /*0044*/ 	.byte	0x02, 0x4a
	.zero		1
	.zero		1


	//----- nvinfo : EIATTR_EXIT_INSTR_OFFSETS
	.align		4
        /*0048*/ 	.byte	0x04, 0x1c
        /*004a*/ 	.short	(.L_103 - .L_102)


	//   ....[0]....
.L_102:
        /*004c*/ 	.word	0x00000070


	//   ....[1]....
        /*0050*/ 	.word	0x000000f0


	//----- nvinfo : EIATTR_CBANK_PARAM_SIZE
	.align		4
.L_103:
        /*0054*/ 	.byte	0x03, 0x19
        /*0056*/ 	.short	0x0010


	//----- nvinfo : EIATTR_PARAM_CBANK
	.align		4
        /*0058*/ 	.byte	0x04, 0x0a
        /*005a*/ 	.short	(.L_105 - .L_104)
	.align		4
.L_104:
        /*005c*/ 	.word	index@(.nv.constant0._Z11vectorScalePffi)
        /*0060*/ 	.short	0x0380
        /*0062*/ 	.short	0x0010


	//----- nvinfo : EIATTR_SW_WAR
	.align		4
.L_105:
        /*0064*/ 	.byte	0x04, 0x36
        /*0066*/ 	.short	(.L_107 - .L_106)
.L_106:
        /*0068*/ 	.word	0x00000008
.L_107:


//--------------------- .nv.info._Z9vectorAddPfS_S_i --------------------------
	.section	.nv.info._Z9vectorAddPfS_S_i,"",@"SHT_CUDA_INFO"
	.sectionflags	@""
	.align	4


	//----- nvinfo : EIATTR_CUDA_API_VERSION
	.align		4
        /*0000*/ 	.byte	0x04, 0x37
        /*0002*/ 	.short	(.L_109 - .L_108)
.L_108:
        /*0004*/ 	.word	0x00000082


	//----- nvinfo : EIATTR_KPARAM_INFO
	.align		4
.L_109:
        /*0008*/ 	.byte	0x04, 0x17
        /*000a*/ 	.short	(.L_111 - .L_110)
.L_110:
        /*000c*/ 	.word	0x00000000
        /*0010*/ 	.short	0x0003
        /*0012*/ 	.short	0x0018
        /*0014*/ 	.byte	0x00, 0xf0, 0x11, 0x00


	//----- nvinfo : EIATTR_KPARAM_INFO
	.align		4
.L_111:
        /*0018*/ 	.byte	0x04, 0x17
        /*001a*/ 	.short	(.L_113 - .L_112)
.L_112:
        /*001c*/ 	.word	0x00000000
        /*0020*/ 	.short	0x0002
        /*0022*/ 	.short	0x0010
        /*0024*/ 	.byte	0x00, 0xf5, 0x21, 0x00


	//----- nvinfo : EIATTR_KPARAM_INFO
	.align		4
.L_113:
        /*0028*/ 	.byte	0x04, 0x17
        /*002a*/ 	.short	(.L_115 - .L_114)
.L_114:
        /*002c*/ 	.word	0x00000000
        /*0030*/ 	.short	0x0001
        /*0032*/ 	.short	0x0008
        /*0034*/ 	.byte	0x00, 0xf5, 0x21, 0x00


	//----- nvinfo : EIATTR_KPARAM_INFO
	.align		4
.L_115:
        /*0038*/ 	.byte	0x04, 0x17
        /*003a*/ 	.short	(.L_117 - .L_116)
.L_116:
        /*003c*/ 	.word	0x00000000
        /*0040*/ 	.short	0x0000
        /*0042*/ 	.short	0x0000
        /*0044*/ 	.byte	0x00, 0xf5, 0x21, 0x00


	//----- nvinfo : EIATTR_SPARSE_MMA_MASK
	.align		4
.L_117:
        /*0048*/ 	.byte	0x03, 0x50
        /*004a*/ 	.short	0x0000


	//----- nvinfo : EIATTR_MAXREG_COUNT
	.align		4
        /*004c*/ 	.byte	0x03, 0x1b
        /*004e*/ 	.short	0x00ff


	//----- nvinfo : EIATTR_MERCURY_ISA_VERSION
	.align		4
        /*0050*/ 	.byte	0x03, 0x5f
        /*0052*/ 	.short	0x0101


	//----- nvinfo : EIATTR_VRC_CTA_INIT_COUNT
	.align		4
        /*0054*/ 	.byte	0x02, 0x4a
	.zero		1
	.zero		1


	//----- nvinfo : EIATTR_EXIT_INSTR_OFFSETS
	.align		4
        /*0058*/ 	.byte	0x04, 0x1c
        /*005a*/ 	.short	(.L_119 - .L_118)


	//   ....[0]....
.L_118:
        /*005c*/ 	.word	0x00000070


	//   ....[1]....
        /*0060*/ 	.word	0x00000130


	//----- nvinfo : EIATTR_CBANK_PARAM_SIZE
	.align		4
.L_119:
        /*0064*/ 	.byte	0x03, 0x19
        /*0066*/ 	.short	0x001c


	//----- nvinfo : EIATTR_PARAM_CBANK
	.align		4
        /*0068*/ 	.byte	0x04, 0x0a
        /*006a*/ 	.short	(.L_121 - .L_120)
	.align		4
.L_120:
        /*006c*/ 	.word	index@(.nv.constant0._Z9vectorAddPfS_S_i)
        /*0070*/ 	.short	0x0380
        /*0072*/ 	.short	0x001c


	//----- nvinfo : EIATTR_SW_WAR
	.align		4
.L_121:
        /*0074*/ 	.byte	0x04, 0x36
        /*0076*/ 	.short	(.L_123 - .L_122)
.L_122:
        /*0078*/ 	.word	0x00000008
.L_123:


//--------------------- .nv.callgraph             --------------------------
	.section	.nv.callgraph,"",@"SHT_CUDA_CALLGRAPH"
	.align	4
	.sectionentsize	8
	.align		4
        /*0000*/ 	.word	0x00000000
	.align		4
        /*0004*/ 	.word	0xffffffff
	.align		4
        /*0008*/ 	.word	0x00000000
	.align		4
        /*000c*/ 	.word	0xfffffffe
	.align		4
        /*0010*/ 	.word	0x00000000
	.align		4
        /*0014*/ 	.word	0xfffffffd
	.align		4
        /*0018*/ 	.word	0x00000000
	.align		4
        /*001c*/ 	.word	0xfffffffc


//--------------------- .text._Z12jacobiKernelPfPKfi --------------------------
	.section	.text._Z12jacobiKernelPfPKfi,"ax",@progbits
	.align	128
        .global         _Z12jacobiKernelPfPKfi
        .type           _Z12jacobiKernelPfPKfi,@function
        .size           _Z12jacobiKernelPfPKfi,(.L_x_11 - _Z12jacobiKernelPfPKfi)
        .other          _Z12jacobiKernelPfPKfi,@"STO_CUDA_ENTRY STV_DEFAULT"
_Z12jacobiKernelPfPKfi:
.text._Z12jacobiKernelPfPKfi:
[----:B------:R-:W-:Y:S01]  /*0000*/  LDC R1, c[0x0][0x37c] ;  /* 0x0000df00ff017b82 */ /* 0x000fe20000000800 */
[----:B------:R-:W0:Y:S07]  /*0010*/  S2R R0, SR_TID.X ;  /* 0x0000000000007919 */ /* 0x000e2e0000002100 */
[----:B------:R-:W0:Y:S01]  /*0020*/  S2UR UR5, SR_CTAID.X ;  /* 0x00000000000579c3 */ /* 0x000e220000002500 */
[----:B------:R-:W1:Y:S07]  /*0030*/  LDCU UR4, c[0x0][0x390] ;  /* 0x00007200ff0477ac */ /* 0x000e6e0008000800 */
[----:B------:R-:W0:Y:S01]  /*0040*/  LDC R7, c[0x0][0x360] ;  /* 0x0000d800ff077b82 */ /* 0x000e220000000800 */
[----:B-1----:R-:W-:Y:S01]  /*0050*/  UIADD3 UR4, UPT, UPT, UR4, -0x1, URZ ;  /* 0xffffffff04047890 */ /* 0x002fe2000fffe0ff */
[----:B0-----:R-:W-:-:S05]  /*0060*/  IMAD R7, R7, UR5, R0 ;  /* 0x0000000507077c24 */ /* 0x001fca000f8e0200 */
[----:B------:R-:W-:-:S04]  /*0070*/  IADD3 R0, PT, PT, R7, 0x1, RZ ;  /* 0x0000000107007810 */ /* 0x000fc80007ffe0ff */
[----:B------:R-:W-:-:S13]  /*0080*/  ISETP.GE.AND P0, PT, R0, UR4, PT ;  /* 0x0000000400007c0c */ /* 0x000fda000bf06270 */
[----:B------:R-:W-:Y:S05]  /*0090*/  @P0 EXIT ;  /* 0x000000000000094d */ /* 0x000fea0003800000 */
[----:B------:R-:W0:Y:S01]  /*00a0*/  LDC.64 R2, c[0x0][0x388] ;  /* 0x0000e200ff027b82 */ /* 0x000e220000000a00 */
[----:B------:R-:W1:Y:S07]  /*00b0*/  LDCU.64 UR4, c[0x0][0x358] ;  /* 0x00006b00ff0477ac */ /* 0x000e6e0008000a00 */
[----:B------:R-:W2:Y:S01]  /*00c0*/  LDC.64 R4, c[0x0][0x380] ;  /* 0x0000e000ff047b82 */ /* 0x000ea20000000a00 */
[----:B0-----:R-:W-:-:S05]  /*00d0*/  IMAD.WIDE R2, R7, 0x4, R2 ;  /* 0x0000000407027825 */ /* 0x001fca00078e0202 */
[----:B-1----:R-:W3:Y:S04]  /*00e0*/  LDG.E R0, desc[UR4][R2.64] ;  /* 0x0000000402007981 */ /* 0x002ee8000c1e1900 */
[----:B------:R-:W3:Y:S01]  /*00f0*/  LDG.E R9, desc[UR4][R2.64+0x8] ;  /* 0x0000080402097981 */ /* 0x000ee2000c1e1900 */
[----:B--2---:R-:W-:-:S04]  /*0100*/  IMAD.WIDE R4, R7, 0x4, R4 ;  /* 0x0000000407047825 */ /* 0x004fc800078e0204 */
[----:B---3--:R-:W-:-:S04]  /*0110*/  FADD R0, R0, R9 ;  /* 0x0000000900007221 */ /* 0x008fc80000000000 */
[----:B------:R-:W-:-:S05]  /*0120*/  FMUL R7, R0, 0.5 ;  /* 0x3f00000000077820 */ /* 0x000fca0000400000 */
[----:B------:R-:W-:Y:S01]  /*0130*/  STG.E desc[UR4][R4.64+0x4], R7 ;  /* 0x0000040704007986 */ /* 0x000fe2000c101904 */
[----:B------:R-:W-:Y:S05]  /*0140*/  EXIT ;  /* 0x000000000000794d */ /* 0x000fea0003800000 */
.L_x_0:
[----:B------:R-:W-:-:S00]  /*0150*/  BRA `(.L_x_0) ;  /* 0xfffffffc00fc7947 */ /* 0x000fc0000383ffff */
[----:B------:R-:W-:-:S00]  /*0160*/  NOP ;  /* 0x0000000000007918 */ /* 0x000fc00000000000 */
        /* <DEDUP_REMOVED lines=9> */
.L_x_11:


//--------------------- .text._Z16conditionalPath2Pfi --------------------------
	.section	.text._Z16conditionalPath2Pfi,"ax",@progbits
	.align	128
        .global         _Z16conditionalPath2Pfi
        .type           _Z16conditionalPath2Pfi,@function
        .size           _Z16conditionalPath2Pfi,(.L_x_12 - _Z16conditionalPath2Pfi)
        .other          _Z16conditionalPath2Pfi,@"STO_CUDA_ENTRY STV_DEFAULT"
_Z16conditionalPath2Pfi:
.text._Z16conditionalPath2Pfi:
[----:B------:R-:W-:Y:S01]  /*0000*/  LDC R1, c[0x0][0x37c] ;  /* 0x0000df00ff017b82 */ /* 0x000fe20000000800 */
[----:B------:R-:W0:Y:S07]  /*0010*/  S2R R0, SR_TID.X ;  /* 0x0000000000007919 */ /* 0x000e2e0000002100 */
[----:B------:R-:W0:Y:S01]  /*0020*/  S2UR UR4, SR_CTAID.X ;  /* 0x00000000000479c3 */ /* 0x000e220000002500 */
[----:B------:R-:W1:Y:S07]  /*0030*/  LDCU UR5, c[0x0][0x388] ;  /* 0x00007100ff0577ac */ /* 0x000e6e0008000800 */
[----:B------:R-:W0:Y:S02]  /*0040*/  LDC R5, c[0x0][0x360] ;  /* 0x0000d800ff057b82 */ /* 0x000e240000000800 */
[----:B0-----:R-:W-:-:S05]  /*0050*/  IMAD R5, R5, UR4, R0 ;  /* 0x0000000405057c24 */ /* 0x001fca000f8e0200 */
[----:B-1----:R-:W-:-:S13]  /*0060*/  ISETP.GE.AND P0, PT, R5, UR5, PT ;  /* 0x0000000505007c0c */ /* 0x002fda000bf06270 */
[----:B------:R-:W-:Y:S05]  /*0070*/  @P0 EXIT ;  /* 0x000000000000094d */ /* 0x000fea0003800000 */
[----:B------:R-:W0:Y:S01]  /*0080*/  LDC.64 R2, c[0x0][0x380] ;  /* 0x0000e000ff027b82 */ /* 0x000e220000000a00 */
[----:B------:R-:W1:Y:S01]  /*0090*/  LDCU.64 UR4, c[0x0][0x358] ;  /* 0x00006b00ff0477ac */ /* 0x000e620008000a00 */
[----:B0-----:R-:W-:-:S05]  /*00a0*/  IMAD.WIDE R2, R5, 0x4, R2 ;  /* 0x0000000405027825 */ /* 0x001fca00078e0202 */
[----:B-1----:R-:W2:Y:S02]  /*00b0*/  LDG.E R0, desc[UR4][R2.64] ;  /* 0x0000000402007981 */ /* 0x002ea4000c1e1900 */
[----:B--2---:R-:W-:-:S05]  /*00c0*/  FMUL R5, R0, R0 ;  /* 0x0000000000057220 */ /* 0x004fca0000400000 */
[----:B------:R-:W-:Y:S01]  /*00d0*/  STG.E desc[UR4][R2.64], R5 ;  /* 0x0000000502007986 */ /* 0x000fe2000c101904 */
[----:B------:R-:W-:Y:S05]  /*00e0*/  EXIT ;  /* 0x000000000000794d */ /* 0x000fea0003800000 */
.L_x_1:
        /* <DEDUP_REMOVED lines=9> */
.L_x_12:


//--------------------- .text._Z16conditionalPath1Pfi --------------------------
	.section	.text._Z16conditionalPath1Pfi,"ax",@progbits
	.align	128
        .global         _Z16conditionalPath1Pfi
        .type           _Z16conditionalPath1Pfi,@function
        .size           _Z16conditionalPath1Pfi,(.L_x_10 - _Z16conditionalPath1Pfi)
        .other          _Z16conditionalPath1Pfi,@"STO_CUDA_ENTRY STV_DEFAULT"
_Z16conditionalPath1Pfi:
.text._Z16conditionalPath1Pfi:
        /* <DEDUP_REMOVED lines=11> */
[----:B-1----:R-:W2:Y:S01]  /*00b0*/  LDG.E R0, desc[UR4][R2.64] ;  /* 0x0000000402007981 */ /* 0x002ea2000c1e1900 */
[----:B------:R-:W-:Y:S01]  /*00c0*/  BSSY.RECONVERGENT B0, `(.L_x_2) ;  /* 0x000000d000007945 */ /* 0x000fe20003800200 */
[----:B--2---:R-:W-:Y:S01]  /*00d0*/  IADD3 R4, PT, PT, R0, -0xd000000, RZ ;  /* 0xf300000000047810 */ /* 0x004fe20007ffe0ff */
[----:B------:R0:W1:Y:S03]  /*00e0*/  MUFU.RSQ R5, R0 ;  /* 0x0000000000057308 */ /* 0x0000660000001400 */
[----:B------:R-:W-:-:S13]  /*00f0*/  ISETP.GT.U32.AND P0, PT, R4, 0x727fffff, PT ;  /* 0x727fffff0400780c */ /* 0x000fda0003f04070 */
[----:B0-----:R-:W-:Y:S05]  /*0100*/  @!P0 BRA `(.L_x_3) ;  /* 0x0000000000108947 */ /* 0x001fea0003800000 */
[----:B------:R-:W-:-:S07]  /*0110*/  MOV R9, 0x130 ;  /* 0x0000013000097802 */ /* 0x000fce0000000f00 */
[----:B-1----:R-:W-:Y:S05]  /*0120*/  CALL.REL.NOINC `($__internal_0_$__cuda_sm20_sqrt_rn_f32_slowpath) ;  /* 0x0000000000247944 */ /* 0x002fea0003c00000 */
[----:B------:R-:W-:Y:S01]  /*0130*/  MOV R5, R0 ;  /* 0x0000000000057202 */ /* 0x000fe20000000f00 */
[----:B------:R-:W-:Y:S06]  /*0140*/  BRA `(.L_x_4) ;  /* 0x0000000000107947 */ /* 0x000fec0003800000 */
.L_x_3:
[----:B-1----:R-:W-:Y:S01]  /*0150*/  FMUL.FTZ R7, R0, R5 ;  /* 0x0000000500077220 */ /* 0x002fe20000410000 */
[----:B------:R-:W-:-:S03]  /*0160*/  FMUL.FTZ R5, R5, 0.5 ;  /* 0x3f00000005057820 */ /* 0x000fc60000410000 */
[----:B------:R-:W-:-:S04]  /*0170*/  FFMA R0, -R7, R7, R0 ;  /* 0x0000000707007223 */ /* 0x000fc80000000100 */
[----:B------:R-:W-:-:S07]  /*0180*/  FFMA R5, R0, R5, R7 ;  /* 0x0000000500057223 */ /* 0x000fce0000000007 */
.L_x_4:
[----:B------:R-:W-:Y:S05]  /*0190*/  BSYNC.RECONVERGENT B0 ;  /* 0x0000000000007941 */ /* 0x000fea0003800200 */
.L_x_2:
[----:B------:R-:W-:Y:S01]  /*01a0*/  STG.E desc[UR4][R2.64], R5 ;  /* 0x0000000502007986 */ /* 0x000fe2000c101904 */
[----:B------:R-:W-:Y:S05]  /*01b0*/  EXIT ;  /* 0x000000000000794d */ /* 0x000fea0003800000 */
        .weak           $__internal_0_$__cuda_sm20_sqrt_rn_f32_slowpath
        .type           $__internal_0_$__cuda_sm20_sqrt_rn_f32_slowpath,@function
        .size           $__internal_0_$__cuda_sm20_sqrt_rn_f32_slowpath,(.L_x_10 - $__internal_0_$__cuda_sm20_sqrt_rn_f32_slowpath)
$__internal_0_$__cuda_sm20_sqrt_rn_f32_slowpath:
[----:B------:R-:W-:-:S13]  /*01c0*/  LOP3.LUT P0, RZ, R0, 0x7fffffff, RZ, 0xc0, !PT ;  /* 0x7fffffff00ff7812 */ /* 0x000fda000780c0ff */
[----:B------:R-:W-:Y:S01]  /*01d0*/  @!P0 MOV R4, R0 ;  /* 0x0000000000048202 */ /* 0x000fe20000000f00 */
[----:B------:R-:W-:Y:S06]  /*01e0*/  @!P0 BRA `(.L_x_5) ;  /* 0x0000000000408947 */ /* 0x000fec0003800000 */
[----:B------:R-:W-:-:S13]  /*01f0*/  FSETP.GEU.FTZ.AND P0, PT, R0, RZ, PT ;  /* 0x000000ff0000720b */ /* 0x000fda0003f1e000 */
[----:B------:R-:W-:Y:S01]  /*0200*/  @!P0 MOV R4, 0x7fffffff ;  /* 0x7fffffff00048802 */ /* 0x000fe20000000f00 */
[----:B------:R-:W-:Y:S06]  /*0210*/  @!P0 BRA `(.L_x_5) ;  /* 0x0000000000348947 */ /* 0x000fec0003800000 */
[----:B------:R-:W-:-:S13]  /*0220*/  FSETP.GTU.FTZ.AND P0, PT, |R0|, +INF , PT ;  /* 0x7f8000000000780b */ /* 0x000fda0003f1c200 */
[----:B------:R-:W-:Y:S01]  /*0230*/  @P0 FADD.FTZ R4, R0, 1 ;  /* 0x3f80000000040421 */ /* 0x000fe20000010000 */
[----:B------:R-:W-:Y:S06]  /*0240*/  @P0 BRA `(.L_x_5) ;  /* 0x0000000000280947 */ /* 0x000fec0003800000 */
[----:B------:R-:W-:-:S13]  /*0250*/  FSETP.NEU.FTZ.AND P0, PT, |R0|, +INF , PT ;  /* 0x7f8000000000780b */ /* 0x000fda0003f1d200 */
[----:B------:R-:W-:-:S04]  /*0260*/  @P0 FFMA R5, R0, 1.84467440737095516160e+19, RZ ;  /* 0x5f80000000050823 */ /* 0x000fc800000000ff */
[----:B------:R-:W0:Y:S02]  /*0270*/  @P0 MUFU.RSQ R4, R5 ;  /* 0x0000000500040308 */ /* 0x000e240000001400 */
[----:B0-----:R-:W-:Y:S01]  /*0280*/  @P0 FMUL.FTZ R6, R5, R4 ;  /* 0x0000000405060220 */ /* 0x001fe20000410000 */
[----:B------:R-:W-:Y:S01]  /*0290*/  @P0 FMUL.FTZ R8, R4, 0.5 ;  /* 0x3f00000004080820 */ /* 0x000fe20000410000 */
[----:B------:R-:W-:Y:S02]  /*02a0*/  @!P0 MOV R4, R0 ;  /* 0x0000000000048202 */ /* 0x000fe40000000f00 */
[----:B------:R-:W-:-:S04]  /*02b0*/  @P0 FADD.FTZ R7, -R6, -RZ ;  /* 0x800000ff06070221 */ /* 0x000fc80000010100 */
[----:B------:R-:W-:-:S04]  /*02c0*/  @P0 FFMA R7, R6, R7, R5 ;  /* 0x0000000706070223 */ /* 0x000fc80000000005 */
[----:B------:R-:W-:-:S04]  /*02d0*/  @P0 FFMA R7, R7, R8, R6 ;  /* 0x0000000807070223 */ /* 0x000fc80000000006 */
[----:B------:R-:W-:-:S07]  /*02e0*/  @P0 FMUL.FTZ R4, R7, 2.3283064365386962891e-10 ;  /* 0x2f80000007040820 */ /* 0x000fce0000410000 */
.L_x_5:
[----:B------:R-:W-:Y:S01]  /*02f0*/  HFMA2 R5, -RZ, RZ, 0, 0 ;  /* 0x00000000ff057431 */ /* 0x000fe200000001ff */
[----:B------:R-:W-:Y:S02]  /*0300*/  MOV R0, R4 ;  /* 0x0000000400007202 */ /* 0x000fe40000000f00 */
[----:B------:R-:W-:-:S04]  /*0310*/  MOV R4, R9 ;  /* 0x0000000900047202 */ /* 0x000fc80000000f00 */
[----:B------:R-:W-:Y:S05]  /*0320*/  RET.REL.NODEC R4 `(_Z16conditionalPath1Pfi) ;  /* 0xfffffffc04347950 */ /* 0x000fea0003c3ffff */
.L_x_6:
        /* <DEDUP_REMOVED lines=13> */
.L_x_10:


//--------------------- .text._Z19parameterizedKernelPfffi --------------------------
	.section	.text._Z19parameterizedKernelPfffi,"ax",@progbits
	.align	128
        .global         _Z19parameterizedKernelPfffi
        .type           _Z19parameterizedKernelPfffi,@function
        .size           _Z19parameterizedKernelPfffi,(.L_x_14 - _Z19parameterizedKernelPfffi)
        .other          _Z19parameterizedKernelPfffi,@"STO_CUDA_ENTRY STV_DEFAULT"
_Z19parameterizedKernelPfffi:
.text._Z19parameterizedKernelPfffi:
        /* <DEDUP_REMOVED lines=10> */
[----:B0-----:R-:W-:-:S06]  /*00a0*/  IMAD.WIDE R2, R5, 0x4, R2 ;  /* 0x0000000405027825 */ /* 0x001fcc00078e0202 */
[----:B------:R-:W0:Y:S01]  /*00b0*/  LDC.64 R4, c[0x0][0x388] ;  /* 0x0000e200ff047b82 */ /* 0x000e220000000a00 */
[----:B-1----:R-:W0:Y:S02]  /*00c0*/  LDG.E R0, desc[UR4][R2.64] ;  /* 0x0000000402007981 */ /* 0x002e24000c1e1900 */
[----:B0-----:R-:W-:-:S05]  /*00d0*/  FFMA R5, R0, R4, R5 ;  /* 0x0000000400057223 */ /* 0x001fca0000000005 */
[----:B------:R-:W-:Y:S01]  /*00e0*/  STG.E desc[UR4][R2.64], R5 ;  /* 0x0000000502007986 */ /* 0x000fe2000c101904 */
[----:B------:R-:W-:Y:S05]  /*00f0*/  EXIT ;  /* 0x000000000000794d */ /* 0x000fea0003800000 */
.L_x_7:
        /* <DEDUP_REMOVED lines=16> */
.L_x_14:


//--------------------- .text._Z11vectorScalePffi --------------------------
	.section	.text._Z11vectorScalePffi,"ax",@progbits
	.align	128
        .global         _Z11vectorScalePffi
        .type           _Z11vectorScalePffi,@function
        .size           _Z11vectorScalePffi,(.L_x_15 - _Z11vectorScalePffi)
        .other          _Z11vectorScalePffi,@"STO_CUDA_ENTRY STV_DEFAULT"
_Z11vectorScalePffi:
.text._Z11vectorScalePffi:
        /* <DEDUP_REMOVED lines=10> */
[----:B------:R-:W2:Y:S01]  /*00a0*/  LDCU UR6, c[0x0][0x388] ;  /* 0x00007100ff0677ac */ /* 0x000ea20008000800 */
[----:B0-----:R-:W-:-:S05]  /*00b0*/  IMAD.WIDE R2, R5, 0x4, R2 ;  /* 0x0000000405027825 */ /* 0x001fca00078e0202 */
[----:B-1----:R-:W2:Y:S02]  /*00c0*/  LDG.E R0, desc[UR4][R2.64] ;  /* 0x0000000402007981 */ /* 0x002ea4000c1e1900 */
[----:B--2---:R-:W-:-:S05]  /*00d0*/  FMUL R5, R0, UR6 ;  /* 0x0000000600057c20 */ /* 0x004fca0008400000 */
[----:B------:R-:W-:Y:S01]  /*00e0*/  STG.E desc[UR4][R2.64], R5 ;  /* 0x0000000502007986 */ /* 0x000fe2000c101904 */
[----:B------:R-:W-:Y:S05]  /*00f0*/  EXIT ;  /* 0x000000000000794d */ /* 0x000fea0003800000 */
.L_x_8:
        /* <DEDUP_REMOVED lines=16> */
.L_x_15:


//--------------------- .text._Z9vectorAddPfS_S_i --------------------------
	.section	.text._Z9vectorAddPfS_S_i,"ax",@progbits
	.align	128
        .global         _Z9vectorAddPfS_S_i
        .type           _Z9vectorAddPfS_S_i,@function
        .size           _Z9vectorAddPfS_S_i,(.L_x_16 - _Z9vectorAddPfS_S_i)
        .other          _Z9vectorAddPfS_S_i,@"STO_CUDA_ENTRY STV_DEFAULT"
_Z9vectorAddPfS_S_i:
.text._Z9vectorAddPfS_S_i:
        /* <DEDUP_REMOVED lines=9> */
[----:B------:R-:W1:Y:S07]  /*0090*/  LDCU.64 UR4, c[0x0][0x358] ;  /* 0x00006b00ff0477ac */ /* 0x000e6e0008000a00 */
[----:B------:R-:W2:Y:S08]  /*00a0*/  LDC.64 R4, c[0x0][0x388] ;  /* 0x0000e200ff047b82 */ /* 0x000eb00000000a00 */
[----:B------:R-:W3:Y:S01]  /*00b0*/  LDC.64 R6, c[0x0][0x390] ;  /* 0x0000e400ff067b82 */ /* 0x000ee20000000a00 */
[----:B0-----:R-:W-:-:S06]  /*00c0*/  IMAD.WIDE R2, R9, 0x4, R2 ;  /* 0x0000000409027825 */ /* 0x001fcc00078e0202 */
[----:B-1----:R-:W4:Y:S01]  /*00d0*/  LDG.E R2, desc[UR4][R2.64] ;  /* 0x0000000402027981 */ /* 0x002f22000c1e1900 */
[----:B--2---:R-:W-:-:S06]  /*00e0*/  IMAD.WIDE R4, R9, 0x4, R4 ;  /* 0x0000000409047825 */ /* 0x004fcc00078e0204 */
[----:B------:R-:W4:Y:S01]  /*00f0*/  LDG.E R5, desc[UR4][R4.64] ;  /* 0x0000000404057981 */ /* 0x000f22000c1e1900 */
[----:B---3--:R-:W-:-:S04]  /*0100*/  IMAD.WIDE R6, R9, 0x4, R6 ;  /* 0x0000000409067825 */ /* 0x008fc800078e0206 */
[----:B----4-:R-:W-:-:S05]  /*0110*/  FADD R9, R2, R5 ;  /* 0x0000000502097221 */ /* 0x010fca0000000000 */
[----:B------:R-:W-:Y:S01]  /*0120*/  STG.E desc[UR4][R6.64], R9 ;  /* 0x0000000906007986 */ /* 0x000fe2000c101904 */
[----:B------:R-:W-:Y:S05]  /*0130*/  EXIT ;  /* 0x000000000000794d */ /* 0x000fea0003800000 */
.L_x_9:
        /* <DEDUP_REMOVED lines=12> */
.L_x_16:


//--------------------- .nv.shared.reserved.0     --------------------------
	.section	.nv.shared.reserved.0,"aw",@nobits
	.weak		__nv_reservedSMEM_offset_0_alias
	.size		__nv_reservedSMEM_offset_0_alias, 0, 64
	.other		__nv_reservedSMEM_offset_0_alias,@"STO_CUDA_RESERVED_SHARED STV_DEFAULT"
__nv_reservedSMEM_offset_0_alias:
	.zero		0
	.zero		64


//--------------------- .nv.constant0._Z12jacobiKernelPfPKfi --------------------------
	.section	.nv.constant0._Z12jacobiKernelPfPKfi,"a",@progbits
	.sectionflags	@""
	.align	4
.nv.constant0._Z12jacobiKernelPfPKfi:
	.zero		916


//--------------------- .nv.constant0._Z16conditionalPath2Pfi --------------------------
	.section	.nv.constant0._Z16conditionalPath2Pfi,"a",@progbits
	.sectionflags	@""
	.align	4
.nv.constant0._Z16conditionalPath2Pfi:
	.zero		908


//--------------------- .nv.constant0._Z16conditionalPath1Pfi --------------------------
	.section	.nv.constant0._Z16conditionalPath1Pfi,"a",@progbits
	.sectionflags	@""
	.align	4
.nv.constant0._Z16conditionalPath1Pfi:
	.zero		908


//--------------------- .nv.constant0._Z19parameterizedKernelPfffi --------------------------
	.section	.nv.constant0._Z19parameterizedKernelPfffi,"a",@progbits
	.sectionflags	@""
	.align	4
.nv.constant0._Z19parameterizedKernelPfffi:
	.zero		916


//--------------------- .nv.constant0._Z11vectorScalePffi --------------------------
	.section	.nv.constant0._Z11vectorScalePffi,"a",@progbits
	.sectionflags	@""
	.align	4
.nv.constant0._Z11vectorScalePffi:
	.zero		912


//--------------------- .nv.constant0._Z9vectorAddPfS_S_i --------------------------
	.section	.nv.constant0._Z9vectorAddPfS_S_i,"a",@progbits
	.sectionflags	@""
	.align	4
.nv.constant0._Z9vectorAddPfS_S_i:
	.zero		924


//--------------------- SYMBOLS --------------------------

	.type		.nv.reservedSmem.offset0,@object
	.size		.nv.reservedSmem.offset0,0x4
